//
// Generated by NVIDIA NVVM Compiler
//
// Compiler Build ID: CL-36424714
// Cuda compilation tools, release 13.0, V13.0.88
// Based on NVVM 20.0.0
//

.version 9.0
.target sm_100
.address_size 64

	// .globl	_Z12diagonalMultPiS_iii
// _ZZ12diagonalMultPiS_iiiE3s_a has been demoted

.visible .entry _Z12diagonalMultPiS_iii(
	.param .u64 .ptr .align 1 _Z12diagonalMultPiS_iii_param_0,
	.param .u64 .ptr .align 1 _Z12diagonalMultPiS_iii_param_1,
	.param .u32 _Z12diagonalMultPiS_iii_param_2,
	.param .u32 _Z12diagonalMultPiS_iii_param_3,
	.param .u32 _Z12diagonalMultPiS_iii_param_4
)
{
	.reg .pred 	%p<8>;
	.reg .b32 	%r<33>;
	.reg .b64 	%rd<9>;
	// demoted variable
	.shared .align 4 .b8 _ZZ12diagonalMultPiS_iiiE3s_a[4096];
	ld.param.u64 	%rd1, [_Z12diagonalMultPiS_iii_param_0];
	ld.param.u64 	%rd2, [_Z12diagonalMultPiS_iii_param_1];
	ld.param.u32 	%r6, [_Z12diagonalMultPiS_iii_param_2];
	ld.param.u32 	%r7, [_Z12diagonalMultPiS_iii_param_3];
	ld.param.u32 	%r9, [_Z12diagonalMultPiS_iii_param_4];
	mov.u32 	%r10, %tid.x;
	mov.u32 	%r11, %ntid.x;
	mov.u32 	%r12, %ctaid.x;
	mad.lo.s32 	%r13, %r11, %r12, %r10;
	mov.u32 	%r14, %tid.y;
	mov.u32 	%r15, %ntid.y;
	mov.u32 	%r16, %ctaid.y;
	mad.lo.s32 	%r17, %r15, %r16, %r14;
	mad.lo.s32 	%r1, %r7, %r17, %r13;
	add.s32 	%r19, %r7, -1;
	not.b32 	%r20, %r1;
	mad.lo.s32 	%r21, %r7, %r7, %r20;
	and.b32  	%r22, %r9, -2;
	setp.eq.s32 	%p2, %r22, 2;
	selp.b32 	%r2, %r21, %r1, %p2;
	and.b32  	%r23, %r9, -3;
	setp.eq.s32 	%p3, %r23, 1;
	selp.b32 	%r24, %r17, 0, %p3;
	selp.b32 	%r3, %r19, %r17, %p3;
	add.s32 	%r4, %r24, %r13;
	max.s32 	%r25, %r13, %r17;
	setp.lt.s32 	%p1, %r25, %r7;
	setp.ge.s32 	%p4, %r25, %r7;
	shl.b32 	%r26, %r10, 7;
	mov.u32 	%r27, _ZZ12diagonalMultPiS_iiiE3s_a;
	add.s32 	%r28, %r27, %r26;
	shl.b32 	%r29, %r14, 2;
	add.s32 	%r5, %r28, %r29;
	@%p4 bra 	$L__BB0_2;
	cvta.to.global.u64 	%rd3, %rd1;
	mul.wide.s32 	%rd4, %r2, 4;
	add.s64 	%rd5, %rd3, %rd4;
	ld.global.u32 	%r30, [%rd5];
	st.shared.u32 	[%r5], %r30;
$L__BB0_2:
	setp.ne.s32 	%p5, %r4, %r3;
	not.pred 	%p6, %p1;
	or.pred  	%p7, %p6, %p5;
	@%p7 bra 	$L__BB0_4;
	ld.shared.u32 	%r31, [%r5];
	mul.lo.s32 	%r32, %r31, %r6;
	cvta.to.global.u64 	%rd6, %rd2;
	mul.wide.s32 	%rd7, %r1, 4;
	add.s64 	%rd8, %rd6, %rd7;
	st.global.u32 	[%rd8], %r32;
$L__BB0_4:
	ret;

}


// ===== COMPILED SASS (sm_100) =====

	.target	sm_100

	.elftype	@"ET_EXEC"


//--------------------- .note.nv.tkinfo           --------------------------
	.section	.note.nv.tkinfo,"",@"SHT_NOTE"
	.sectionflags	@"SHF_NOTE_NV_TKINFO"
	.tkinfo
        /*0018*/ 	.word	0x00000002
        /*0030*/ 	.string	""
        /*0030*/ 	.string	"ptxas"
        /*0030*/ 	.string	"Cuda compilation tools, release 13.0, V13.0.88"
        /*0030*/ 	.string	"Build cuda_13.0.r13.0/compiler.36424714_0"
        /*0030*/ 	.string	"-arch sm_100 -m 64 "



//--------------------- .note.nv.cuinfo           --------------------------
	.section	.note.nv.cuinfo,"",@"SHT_NOTE"
	.sectionflags	@"SHF_NOTE_NV_CUINFO"
        /*0018*/ 	.short	0x0002
        /*001a*/ 	.short	0x0064
        /*001c*/ 	.short	0x0082
	.zero		2


//--------------------- .nv.info                  --------------------------
	.section	.nv.info,"",@"SHT_CUDA_INFO"
	.align	4


	//----- nvinfo : EIATTR_REGCOUNT
	.align		4
        /*0000*/ 	.byte	0x04, 0x2f
        /*0002*/ 	.short	(.L_1 - .L_0)
	.align		4
.L_0:
        /*0004*/ 	.word	index@(_Z12diagonalMultPiS_iii)
        /*0008*/ 	.word	0x00000010


	//----- nvinfo : EIATTR_FRAME_SIZE
	.align		4
.L_1:
        /*000c*/ 	.byte	0x04, 0x11
        /*000e*/ 	.short	(.L_3 - .L_2)
	.align		4
.L_2:
        /*0010*/ 	.word	index@(_Z12diagonalMultPiS_iii)
        /*0014*/ 	.word	0x00000000


	//----- nvinfo : EIATTR_MIN_STACK_SIZE
	.align		4
.L_3:
        /*0018*/ 	.byte	0x04, 0x12
        /*001a*/ 	.short	(.L_5 - .L_4)
	.align		4
.L_4:
        /*001c*/ 	.word	index@(_Z12diagonalMultPiS_iii)
        /*0020*/ 	.word	0x00000000
.L_5:


//--------------------- .nv.compat                --------------------------
	.section	.nv.compat,"",@"SHT_CUDA_COMPAT_INFO"
	.align	4
        /*0000*/ 	.byte	0x02, 0x09, 0x00, 0x00, 0x02, 0x02, 0x01, 0x00, 0x02, 0x05, 0x05, 0x00, 0x03, 0x07, 0x01, 0x01
        /*0010*/ 	.byte	0x02, 0x03, 0x00, 0x00, 0x02, 0x06, 0x01, 0x00, 0x04, 0x0b, 0x08, 0x00, 0x09, 0x00, 0x00, 0x00
        /*0020*/ 	.byte	0x00, 0x00, 0x00, 0x00


//--------------------- .nv.info._Z12diagonalMultPiS_iii --------------------------
	.section	.nv.info._Z12diagonalMultPiS_iii,"",@"SHT_CUDA_INFO"
	.sectionflags	@""
	.align	4


	//----- nvinfo : EIATTR_CUDA_API_VERSION
	.align		4
        /*0000*/ 	.byte	0x04, 0x37
        /*0002*/ 	.short	(.L_7 - .L_6)
.L_6:
        /*0004*/ 	.word	0x00000082


	//----- nvinfo : EIATTR_KPARAM_INFO
	.align		4
.L_7:
        /*0008*/ 	.byte	0x04, 0x17
        /*000a*/ 	.short	(.L_9 - .L_8)
.L_8:
        /*000c*/ 	.word	0x00000000
        /*0010*/ 	.short	0x0004
        /*0012*/ 	.short	0x0018
        /*0014*/ 	.byte	0x00, 0xf0, 0x11, 0x00


	//----- nvinfo : EIATTR_KPARAM_INFO
	.align		4
.L_9:
        /*0018*/ 	.byte	0x04, 0x17
        /*001a*/ 	.short	(.L_11 - .L_10)
.L_10:
        /*001c*/ 	.word	0x00000000
        /*0020*/ 	.short	0x0003
        /*0022*/ 	.short	0x0014
        /*0024*/ 	.byte	0x00, 0xf0, 0x11, 0x00


	//----- nvinfo : EIATTR_KPARAM_INFO
	.align		4
.L_11:
        /*0028*/ 	.byte	0x04, 0x17
        /*002a*/ 	.short	(.L_13 - .L_12)
.L_12:
        /*002c*/ 	.word	0x00000000
        /*0030*/ 	.short	0x0002
        /*0032*/ 	.short	0x0010
        /*0034*/ 	.byte	0x00, 0xf0, 0x11, 0x00


	//----- nvinfo : EIATTR_KPARAM_INFO
	.align		4
.L_13:
        /*0038*/ 	.byte	0x04, 0x17
        /*003a*/ 	.short	(.L_15 - .L_14)
.L_14:
        /*003c*/ 	.word	0x00000000
        /*0040*/ 	.short	0x0001
        /*0042*/ 	.short	0x0008
        /*0044*/ 	.byte	0x00, 0xf5, 0x21, 0x00


	//----- nvinfo : EIATTR_KPARAM_INFO
	.align		4
.L_15:
        /*0048*/ 	.byte	0x04, 0x17
        /*004a*/ 	.short	(.L_17 - .L_16)
.L_16:
        /*004c*/ 	.word	0x00000000
        /*0050*/ 	.short	0x0000
        /*0052*/ 	.short	0x0000
        /*0054*/ 	.byte	0x00, 0xf5, 0x21, 0x00


	//----- nvinfo : EIATTR_SPARSE_MMA_MASK
	.align		4
.L_17:
        /*0058*/ 	.byte	0x03, 0x50
        /*005a*/ 	.short	0x0000


	//----- nvinfo : EIATTR_MAXREG_COUNT
	.align		4
        /*005c*/ 	.byte	0x03, 0x1b
        /*005e*/ 	.short	0x00ff


	//----- nvinfo : EIATTR_MERCURY_ISA_VERSION
	.align		4
        /*0060*/ 	.byte	0x03, 0x5f
        /*0062*/ 	.short	0x0101


	//----- nvinfo : EIATTR_VRC_CTA_INIT_COUNT
	.align		4
        /*0064*/ 	.byte	0x02, 0x4a
	.zero		1
	.zero		1


	//----- nvinfo : EIATTR_EXIT_INSTR_OFFSETS
	.align		4
        /*0068*/ 	.byte	0x04, 0x1c
        /*006a*/ 	.short	(.L_19 - .L_18)


	//   ....[0]....
.L_18:
        /*006c*/ 	.word	0x00000250


	//   ....[1]....
        /*0070*/ 	.word	0x000002c0


	//----- nvinfo : EIATTR_CBANK_PARAM_SIZE
	.align		4
.L_19:
        /*0074*/ 	.byte	0x03, 0x19
        /*0076*/ 	.short	0x001c


	//----- nvinfo : EIATTR_PARAM_CBANK
	.align		4
        /*0078*/ 	.byte	0x04, 0x0a
        /*007a*/ 	.short	(.L_21 - .L_20)
	.align		4
.L_20:
        /*007c*/ 	.word	index@(.nv.constant0._Z12diagonalMultPiS_iii)
        /*0080*/ 	.short	0x0380
        /*0082*/ 	.short	0x001c


	//----- nvinfo : EIATTR_SW_WAR
	.align		4
.L_21:
        /*0084*/ 	.byte	0x04, 0x36
        /*0086*/ 	.short	(.L_23 - .L_22)
.L_22:
        /*0088*/ 	.word	0x00000008
.L_23:


//--------------------- .nv.callgraph             --------------------------
	.section	.nv.callgraph,"",@"SHT_CUDA_CALLGRAPH"
	.align	4
	.sectionentsize	8
	.align		4
        /*0000*/ 	.word	0x00000000
	.align		4
        /*0004*/ 	.word	0xffffffff
	.align		4
        /*0008*/ 	.word	0x00000000
	.align		4
        /*000c*/ 	.word	0xfffffffe
	.align		4
        /*0010*/ 	.word	0x00000000
	.align		4
        /*0014*/ 	.word	0xfffffffd
	.align		4
        /*0018*/ 	.word	0x00000000
	.align		4
        /*001c*/ 	.word	0xfffffffc


//--------------------- .text._Z12diagonalMultPiS_iii --------------------------
	.section	.text._Z12diagonalMultPiS_iii,"ax",@progbits
	.align	128
        .global         _Z12diagonalMultPiS_iii
        .type           _Z12diagonalMultPiS_iii,@function
        .size           _Z12diagonalMultPiS_iii,(.L_x_1 - _Z12diagonalMultPiS_iii)
        .other          _Z12diagonalMultPiS_iii,@"STO_CUDA_ENTRY STV_DEFAULT"
_Z12diagonalMultPiS_iii:
.text._Z12diagonalMultPiS_iii:
[----:B------:R-:W-:Y:S01]  /*0000*/  LDC R1, c[0x0][0x37c] ;  /* 0x0000df00ff017b82 */ /* 0x000fe20000000800 */
[----:B------:R-:W0:Y:S01]  /*0010*/  S2R R8, SR_TID.X ;  /* 0x0000000000087919 */ /* 0x000e220000002100 */
[----:B------:R-:W0:Y:S06]  /*0020*/  LDCU UR4, c[0x0][0x360] ;  /* 0x00006c00ff0477ac */ /* 0x000e2c0008000800 */
[----:B------:R-:W1:Y:S01]  /*0030*/  LDC R13, c[0x0][0x394] ;  /* 0x0000e500ff0d7b82 */ /* 0x000e620000000800 */
[----:B------:R-:W0:Y:S01]  /*0040*/  S2R R3, SR_CTAID.X ;  /* 0x0000000000037919 */ /* 0x000e220000002500 */
[----:B------:R-:W2:Y:S01]  /*0050*/  LDCU UR5, c[0x0][0x364] ;  /* 0x00006c80ff0577ac */ /* 0x000ea20008000800 */
[----:B------:R-:W2:Y:S01]  /*0060*/  S2R R11, SR_TID.Y ;  /* 0x00000000000b7919 */ /* 0x000ea20000002200 */
[----:B------:R-:W3:Y:S04]  /*0070*/  LDCU.64 UR6, c[0x0][0x358] ;  /* 0x00006b00ff0677ac */ /* 0x000ee80008000a00 */
[----:B------:R-:W4:Y:S01]  /*0080*/  LDC R10, c[0x0][0x398] ;  /* 0x0000e600ff0a7b82 */ /* 0x000f220000000800 */
[----:B------:R-:W2:Y:S01]  /*0090*/  S2R R2, SR_CTAID.Y ;  /* 0x0000000000027919 */ /* 0x000ea20000002600 */
[----:B----4-:R-:W-:Y:S01]  /*00a0*/  LOP3.LUT R9, R10, 0xfffffffe, RZ, 0xc0, !PT ;  /* 0xfffffffe0a097812 */ /* 0x010fe200078ec0ff */
[----:B0-----:R-:W-:-:S03]  /*00b0*/  IMAD R0, R3, UR4, R8 ;  /* 0x0000000403007c24 */ /* 0x001fc6000f8e0208 */
[----:B------:R-:W-:Y:S01]  /*00c0*/  ISETP.NE.AND P0, PT, R9, 0x2, PT ;  /* 0x000000020900780c */ /* 0x000fe20003f05270 */
[----:B--2---:R-:W-:-:S04]  /*00d0*/  IMAD R5, R2, UR5, R11 ;  /* 0x0000000502057c24 */ /* 0x004fc8000f8e020b */
[----:B-1----:R-:W-:Y:S01]  /*00e0*/  IMAD R7, R5, R13, R0 ;  /* 0x0000000d05077224 */ /* 0x002fe200078e0200 */
[----:B------:R-:W-:-:S04]  /*00f0*/  VIMNMX R6, PT, PT, R0, R5, !PT ;  /* 0x0000000500067248 */ /* 0x000fc80007fe0100 */
[----:B------:R-:W-:Y:S02]  /*0100*/  ISETP.GE.AND P1, PT, R6, R13, PT ;  /* 0x0000000d0600720c */ /* 0x000fe40003f26270 */
[----:B------:R-:W-:-:S05]  /*0110*/  LOP3.LUT R4, RZ, R7, RZ, 0x33, !PT ;  /* 0x00000007ff047212 */ /* 0x000fca00078e33ff */
[----:B------:R-:W-:-:S05]  /*0120*/  IMAD R4, R13, R13, R4 ;  /* 0x0000000d0d047224 */ /* 0x000fca00078e0204 */
[----:B------:R-:W-:Y:S01]  /*0130*/  SEL R9, R4, R7, !P0 ;  /* 0x0000000704097207 */ /* 0x000fe20004000000 */
[----:B------:R-:W0:Y:S04]  /*0140*/  @!P1 LDC.64 R2, c[0x0][0x380] ;  /* 0x0000e000ff029b82 */ /* 0x000e280000000a00 */
[----:B0-----:R-:W-:-:S06]  /*0150*/  @!P1 IMAD.WIDE R2, R9, 0x4, R2 ;  /* 0x0000000409029825 */ /* 0x001fcc00078e0202 */
[----:B---3--:R-:W2:Y:S01]  /*0160*/  @!P1 LDG.E R3, desc[UR6][R2.64] ;  /* 0x0000000602039981 */ /* 0x008ea2000c1e1900 */
[----:B------:R-:W0:Y:S01]  /*0170*/  S2UR UR5, SR_CgaCtaId ;  /* 0x00000000000579c3 */ /* 0x000e220000008800 */
[----:B------:R-:W-:Y:S01]  /*0180*/  LOP3.LUT R4, R10, 0xfffffffd, RZ, 0xc0, !PT ;  /* 0xfffffffd0a047812 */ /* 0x000fe200078ec0ff */
[----:B------:R-:W-:-:S03]  /*0190*/  UMOV UR4, 0x400 ;  /* 0x0000040000047882 */ /* 0x000fc60000000000 */
[----:B------:R-:W-:Y:S01]  /*01a0*/  ISETP.NE.AND P0, PT, R4, 0x1, PT ;  /* 0x000000010400780c */ /* 0x000fe20003f05270 */
[----:B------:R-:W-:-:S03]  /*01b0*/  VIADD R4, R13, 0xffffffff ;  /* 0xffffffff0d047836 */ /* 0x000fc60000000000 */
[----:B------:R-:W-:Y:S02]  /*01c0*/  SEL R9, R5, RZ, !P0 ;  /* 0x000000ff05097207 */ /* 0x000fe40004000000 */
[----:B------:R-:W-:-:S03]  /*01d0*/  SEL R4, R4, R5, !P0 ;  /* 0x0000000504047207 */ /* 0x000fc60004000000 */
[----:B------:R-:W-:-:S05]  /*01e0*/  IMAD.IADD R9, R0, 0x1, R9 ;  /* 0x0000000100097824 */ /* 0x000fca00078e0209 */
[----:B------:R-:W-:-:S04]  /*01f0*/  ISETP.NE.AND P0, PT, R9, R4, PT ;  /* 0x000000040900720c */ /* 0x000fc80003f05270 */
[----:B------:R-:W-:Y:S01]  /*0200*/  ISETP.GE.OR P0, PT, R6, R13, P0 ;  /* 0x0000000d0600720c */ /* 0x000fe20000706670 */
[----:B0-----:R-:W-:-:S06]  /*0210*/  ULEA UR4, UR5, UR4, 0x18 ;  /* 0x0000000405047291 */ /* 0x001fcc000f8ec0ff */
[----:B------:R-:W-:-:S05]  /*0220*/  LEA R0, R8, UR4, 0x7 ;  /* 0x0000000408007c11 */ /* 0x000fca000f8e38ff */
[----:B------:R-:W-:-:S05]  /*0230*/  IMAD R0, R11, 0x4, R0 ;  /* 0x000000040b007824 */ /* 0x000fca00078e0200 */
[----:B--2---:R0:W-:Y:S01]  /*0240*/  @!P1 STS [R0], R3 ;  /* 0x0000000300009388 */ /* 0x0041e20000000800 */
[----:B------:R-:W-:Y:S05]  /*0250*/  @P0 EXIT ;  /* 0x000000000000094d */ /* 0x000fea0003800000 */
[----:B------:R-:W1:Y:S01]  /*0260*/  LDS R5, [R0] ;  /* 0x0000000000057984 */ /* 0x000e620000000800 */
[----:B0-----:R-:W0:Y:S01]  /*0270*/  LDC.64 R2, c[0x0][0x388] ;  /* 0x0000e200ff027b82 */ /* 0x001e220000000a00 */
[----:B------:R-:W1:Y:S01]  /*0280*/  LDCU UR4, c[0x0][0x390] ;  /* 0x00007200ff0477ac */ /* 0x000e620008000800 */
[----:B0-----:R-:W-:-:S04]  /*0290*/  IMAD.WIDE R2, R7, 0x4, R2 ;  /* 0x0000000407027825 */ /* 0x001fc800078e0202 */
[----:B-1----:R-:W-:-:S05]  /*02a0*/  IMAD R5, R5, UR4, RZ ;  /* 0x0000000405057c24 */ /* 0x002fca000f8e02ff */
[----:B------:R-:W-:Y:S01]  /*02b0*/  STG.E desc[UR6][R2.64], R5 ;  /* 0x0000000502007986 */ /* 0x000fe2000c101906 */
[----:B------:R-:W-:Y:S05]  /*02c0*/  EXIT ;  /* 0x000000000000794d */ /* 0x000fea0003800000 */
.L_x_0:
[----:B------:R-:W-:-:S00]  /*02d0*/  BRA `(.L_x_0) ;  /* 0xfffffffc00fc7947 */ /* 0x000fc0000383ffff */
[----:B------:R-:W-:-:S00]  /*02e0*/  NOP ;  /* 0x0000000000007918 */ /* 0x000fc00000000000 */
        /* <DEDUP_REMOVED lines=9> */
.L_x_1:


//--------------------- .nv.shared._Z12diagonalMultPiS_iii --------------------------
	.section	.nv.shared._Z12diagonalMultPiS_iii,"aw",@nobits
	.sectionflags	@""
	.align	4
.nv.shared._Z12diagonalMultPiS_iii:
	.zero		5120


//--------------------- .nv.shared.reserved.0     --------------------------
	.section	.nv.shared.reserved.0,"aw",@nobits
	.weak		__nv_reservedSMEM_offset_0_alias
	.size		__nv_reservedSMEM_offset_0_alias, 0, 64
	.other		__nv_reservedSMEM_offset_0_alias,@"STO_CUDA_RESERVED_SHARED STV_DEFAULT"
__nv_reservedSMEM_offset_0_alias:
	.zero		0
	.zero		64


//--------------------- .nv.constant0._Z12diagonalMultPiS_iii --------------------------
	.section	.nv.constant0._Z12diagonalMultPiS_iii,"a",@progbits
	.sectionflags	@""
	.align	4
.nv.constant0._Z12diagonalMultPiS_iii:
	.zero		924


//--------------------- SYMBOLS --------------------------

	.type		.nv.reservedSmem.offset0,@object
	.size		.nv.reservedSmem.offset0,0x4
	.type		.nv.reservedSmem.cap,@object
	.size		.nv.reservedSmem.cap,0x4
